	.headerflags	@"EF_CUDA_TEXMODE_UNIFIED EF_CUDA_64BIT_ADDRESS EF_CUDA_ACCELERATORS EF_CUDA_SM90 EF_CUDA_VIRTUAL_SM(EF_CUDA_SM90)"
	.elftype	@"ET_EXEC"


//--------------------- .nv.info                  --------------------------
	.section	.nv.info,"",@"SHT_CUDA_INFO"
	.align	4


	//----- nvinfo : EIATTR_REGCOUNT
	.align		4
        /*0000*/ 	.byte	0x04, 0x2f
        /*0002*/ 	.short	(.L_1 - .L_0)
	.align		4
.L_0:
        /*0004*/ 	.word	index@(triton_poi_fused_cat_20)
        /*0008*/ 	.word	0x00000024


	//----- nvinfo : EIATTR_MIN_STACK_SIZE
	.align		4
.L_1:
        /*000c*/ 	.byte	0x04, 0x12
        /*000e*/ 	.short	(.L_3 - .L_2)
	.align		4
.L_2:
        /*0010*/ 	.word	index@(triton_poi_fused_cat_20)
        /*0014*/ 	.word	0x00000000


	//----- nvinfo : EIATTR_FRAME_SIZE
	.align		4
.L_3:
        /*0018*/ 	.byte	0x04, 0x11
        /*001a*/ 	.short	(.L_5 - .L_4)
	.align		4
.L_4:
        /*001c*/ 	.word	index@(triton_poi_fused_cat_20)
        /*0020*/ 	.word	0x00000000


	//----- nvinfo : EIATTR_MIN_STACK_SIZE
	.align		4
.L_5:
        /*0024*/ 	.byte	0x04, 0x12
        /*0026*/ 	.short	(.L_7 - .L_6)
	.align		4
.L_6:
        /*0028*/ 	.word	index@(triton_poi_fused_cat_20)
        /*002c*/ 	.word	0x00000000
.L_7:


//--------------------- .nv.info.triton_poi_fused_cat_20 --------------------------
	.section	.nv.info.triton_poi_fused_cat_20,"",@"SHT_CUDA_INFO"
	.sectionflags	@""
	.align	4


	//----- nvinfo : EIATTR_CUDA_API_VERSION
	.align		4
        /*0000*/ 	.byte	0x04, 0x37
        /*0002*/ 	.short	(.L_9 - .L_8)
.L_8:
        /*0004*/ 	.word	0x0000007c


	//----- nvinfo : EIATTR_KPARAM_INFO
	.align		4
.L_9:
        /*0008*/ 	.byte	0x04, 0x17
        /*000a*/ 	.short	(.L_11 - .L_10)
.L_10:
        /*000c*/ 	.word	0x00000000
        /*0010*/ 	.short	0x0005
        /*0012*/ 	.short	0x0028
        /*0014*/ 	.byte	0x00, 0xf0, 0x11, 0x00


	//----- nvinfo : EIATTR_KPARAM_INFO
	.align		4
.L_11:
        /*0018*/ 	.byte	0x04, 0x17
        /*001a*/ 	.short	(.L_13 - .L_12)
.L_12:
        /*001c*/ 	.word	0x00000000
        /*0020*/ 	.short	0x0004
        /*0022*/ 	.short	0x0020
        /*0024*/ 	.byte	0x00, 0xf4, 0x21, 0x00


	//----- nvinfo : EIATTR_KPARAM_INFO
	.align		4
.L_13:
        /*0028*/ 	.byte	0x04, 0x17
        /*002a*/ 	.short	(.L_15 - .L_14)
.L_14:
        /*002c*/ 	.word	0x00000000
        /*0030*/ 	.short	0x0003
        /*0032*/ 	.short	0x0018
        /*0034*/ 	.byte	0x00, 0xf4, 0x21, 0x00


	//----- nvinfo : EIATTR_KPARAM_INFO
	.align		4
.L_15:
        /*0038*/ 	.byte	0x04, 0x17
        /*003a*/ 	.short	(.L_17 - .L_16)
.L_16:
        /*003c*/ 	.word	0x00000000
        /*0040*/ 	.short	0x0002
        /*0042*/ 	.short	0x0010
        /*0044*/ 	.byte	0x00, 0xf4, 0x21, 0x00


	//----- nvinfo : EIATTR_KPARAM_INFO
	.align		4
.L_17:
        /*0048*/ 	.byte	0x04, 0x17
        /*004a*/ 	.short	(.L_19 - .L_18)
.L_18:
        /*004c*/ 	.word	0x00000000
        /*0050*/ 	.short	0x0001
        /*0052*/ 	.short	0x0008
        /*0054*/ 	.byte	0x00, 0xf4, 0x21, 0x00


	//----- nvinfo : EIATTR_KPARAM_INFO
	.align		4
.L_19:
        /*0058*/ 	.byte	0x04, 0x17
        /*005a*/ 	.short	(.L_21 - .L_20)
.L_20:
        /*005c*/ 	.word	0x00000000
        /*0060*/ 	.short	0x0000
        /*0062*/ 	.short	0x0000
        /*0064*/ 	.byte	0x00, 0xf4, 0x21, 0x00


	//----- nvinfo : EIATTR_SPARSE_MMA_MASK
	.align		4
.L_21:
        /*0068*/ 	.byte	0x03, 0x50
        /*006a*/ 	.short	0x0000


	//----- nvinfo : EIATTR_MAXREG_COUNT
	.align		4
        /*006c*/ 	.byte	0x03, 0x1b
        /*006e*/ 	.short	0x00ff


	//----- nvinfo : EIATTR_EXIT_INSTR_OFFSETS
	.align		4
        /*0070*/ 	.byte	0x04, 0x1c
        /*0072*/ 	.short	(.L_23 - .L_22)


	//   ....[0]....
.L_22:
        /*0074*/ 	.word	0x00000a00


	//----- nvinfo : EIATTR_REQNTID
	.align		4
.L_23:
        /*0078*/ 	.byte	0x04, 0x10
        /*007a*/ 	.short	(.L_25 - .L_24)
.L_24:
        /*007c*/ 	.word	0x00000080
        /*0080*/ 	.word	0x00000001
        /*0084*/ 	.word	0x00000001


	//----- nvinfo : EIATTR_CBANK_PARAM_SIZE
	.align		4
.L_25:
        /*0088*/ 	.byte	0x03, 0x19
        /*008a*/ 	.short	0x002c


	//----- nvinfo : EIATTR_PARAM_CBANK
	.align		4
        /*008c*/ 	.byte	0x04, 0x0a
        /*008e*/ 	.short	(.L_27 - .L_26)
	.align		4
.L_26:
        /*0090*/ 	.word	index@(.nv.constant0.triton_poi_fused_cat_20)
        /*0094*/ 	.short	0x0210
        /*0096*/ 	.short	0x002c


	//----- nvinfo : EIATTR_SW_WAR
	.align		4
.L_27:
        /*0098*/ 	.byte	0x04, 0x36
        /*009a*/ 	.short	(.L_29 - .L_28)
.L_28:
        /*009c*/ 	.word	0x00000008
.L_29:


//--------------------- .nv.callgraph             --------------------------
	.section	.nv.callgraph,"",@"SHT_CUDA_CALLGRAPH"
	.align	4
	.sectionentsize	8
	.align		4
        /*0000*/ 	.word	0x00000000
	.align		4
        /*0004*/ 	.word	0xffffffff
	.align		4
        /*0008*/ 	.word	0x00000000
	.align		4
        /*000c*/ 	.word	0xfffffffe
	.align		4
        /*0010*/ 	.word	0x00000000
	.align		4
        /*0014*/ 	.word	0xfffffffd
	.align		4
        /*0018*/ 	.word	0x00000000
	.align		4
        /*001c*/ 	.word	0xfffffffc


//--------------------- .text.triton_poi_fused_cat_20 --------------------------
	.section	.text.triton_poi_fused_cat_20,"ax",@progbits
	.align	128
        .global         triton_poi_fused_cat_20
        .type           triton_poi_fused_cat_20,@function
        .size           triton_poi_fused_cat_20,(.L_x_1 - triton_poi_fused_cat_20)
        .other          triton_poi_fused_cat_20,@"STO_CUDA_ENTRY STV_DEFAULT"
triton_poi_fused_cat_20:
.text.triton_poi_fused_cat_20:
[----:B------:R-:W-:Y:S01]  /*0000*/  LDC R1, c[0x0][0x28] ;  /* 0x00000a00ff017b82 */ /* 0x000fe20000000800 */
[----:B------:R-:W1:Y:S07]  /*0010*/  S2R R0, SR_TID.X ;  /* 0x0000000000007919 */ /* 0x000e6e0000002100 */
[----:B------:R-:W2:Y:S01]  /*0020*/  LDC.64 R8, c[0x0][0x210] ;  /* 0x00008400ff087b82 */ /* 0x000ea20000000a00 */
[----:B------:R-:W-:Y:S02]  /*0030*/  CS2R R12, SRZ ;  /* 0x00000000000c7805 */ /* 0x000fe4000001ff00 */
[----:B------:R-:W-:Y:S01]  /*0040*/  CS2R R14, SRZ ;  /* 0x00000000000e7805 */ /* 0x000fe2000001ff00 */
[----:B------:R-:W3:Y:S01]  /*0050*/  S2R R3, SR_CTAID.X ;  /* 0x0000000000037919 */ /* 0x000ee20000002500 */
[----:B------:R-:W-:-:S03]  /*0060*/  ULDC.64 UR4, c[0x0][0x208] ;  /* 0x0000820000047ab9 */ /* 0x000fc60000000a00 */
[----:B------:R-:W4:Y:S01]  /*0070*/  LDC.64 R10, c[0x0][0x218] ;  /* 0x00008600ff0a7b82 */ /* 0x000f220000000a00 */
[----:B------:R-:W-:Y:S01]  /*0080*/  IMAD.MOV.U32 R20, RZ, RZ, RZ ;  /* 0x000000ffff147224 */ /* 0x000fe200078e00ff */
[----:B------:R-:W-:Y:S01]  /*0090*/  CS2R R26, SRZ ;  /* 0x00000000001a7805 */ /* 0x000fe2000001ff00 */
[----:B------:R-:W-:Y:S01]  /*00a0*/  IMAD.MOV.U32 R25, RZ, RZ, RZ ;  /* 0x000000ffff197224 */ /* 0x000fe200078e00ff */
[----:B------:R-:W-:Y:S01]  /*00b0*/  ULDC.64 UR6, c[0x0][0x220] ;  /* 0x0000880000067ab9 */ /* 0x000fe20000000a00 */
[----:B------:R-:W-:Y:S01]  /*00c0*/  ULDC.64 UR8, c[0x0][0x228] ;  /* 0x00008a0000087ab9 */ /* 0x000fe20000000a00 */
[----:B-1----:R-:W-:Y:S01]  /*00d0*/  IMAD.SHL.U32 R0, R0, 0x4, RZ ;  /* 0x0000000400007824 */ /* 0x002fe200078e00ff */
[----:B---3--:R-:W-:-:S04]  /*00e0*/  SHF.R.S32.HI R16, RZ, 0x15, R3 ;  /* 0x00000015ff107819 */ /* 0x008fc80000011403 */
[----:B------:R-:W-:Y:S02]  /*00f0*/  LOP3.LUT R0, R0, 0x1fc, RZ, 0xc0, !PT ;  /* 0x000001fc00007812 */ /* 0x000fe400078ec0ff */
[----:B------:R-:W-:-:S03]  /*0100*/  SGXT R16, R16, 0x1 ;  /* 0x000000011010781a */ /* 0x000fc60000000200 */
[----:B------:R-:W-:-:S04]  /*0110*/  IMAD R0, R3, 0x400, R0 ;  /* 0x0000040003007824 */ /* 0x000fc800078e0200 */
[----:B------:R-:W-:Y:S01]  /*0120*/  IMAD.HI R6, R0, 0x2aaaaaab, RZ ;  /* 0x2aaaaaab00067827 */ /* 0x000fe200078e02ff */
[----:B------:R-:W-:-:S04]  /*0130*/  LEA.HI R2, R16, R0, RZ, 0xa ;  /* 0x0000000010027211 */ /* 0x000fc800078f50ff */
[----:B------:R-:W-:Y:S02]  /*0140*/  SHF.R.S32.HI R22, RZ, 0xa, R2 ;  /* 0x0000000aff167819 */ /* 0x000fe40000011402 */
[----:B------:R-:W-:-:S03]  /*0150*/  SHF.R.U32.HI R7, RZ, 0x1f, R6 ;  /* 0x0000001fff077819 */ /* 0x000fc60000011606 */
[----:B------:R-:W-:-:S05]  /*0160*/  IMAD.HI R3, R22, 0x2aaaaaab, RZ ;  /* 0x2aaaaaab16037827 */ /* 0x000fca00078e02ff */
[----:B------:R-:W-:-:S04]  /*0170*/  SHF.R.U32.HI R4, RZ, 0x1f, R3 ;  /* 0x0000001fff047819 */ /* 0x000fc80000011603 */
[----:B------:R-:W-:Y:S02]  /*0180*/  LEA.HI R5, R3, R4, RZ, 0x1c ;  /* 0x0000000403057211 */ /* 0x000fe400078fe0ff */
[----:B------:R-:W-:Y:S02]  /*0190*/  LEA.HI.SX32 R3, R6, R7, 0x12 ;  /* 0x0000000706037211 */ /* 0x000fe400078f92ff */
[----:B------:R-:W-:Y:S01]  /*01a0*/  CS2R R6, SRZ ;  /* 0x0000000000067805 */ /* 0x000fe2000001ff00 */
[----:B------:R-:W-:Y:S02]  /*01b0*/  IMAD R22, R5, -0x60, R22 ;  /* 0xffffffa005167824 */ /* 0x000fe400078e0216 */
[----:B------:R-:W-:-:S03]  /*01c0*/  IMAD R4, R3, -0x18000, R0 ;  /* 0xfffe800003047824 */ /* 0x000fc600078e0200 */
[C---:B------:R-:W-:Y:S01]  /*01d0*/  ISETP.GE.AND P1, PT, R22.reuse, 0x20, PT ;  /* 0x000000201600780c */ /* 0x040fe20003f26270 */
[----:B------:R-:W-:Y:S02]  /*01e0*/  IMAD R19, R3, 0x8000, R4 ;  /* 0x0000800003137824 */ /* 0x000fe400078e0204 */
[----:B----4-:R-:W-:-:S04]  /*01f0*/  IMAD.WIDE R4, R22, 0x4, R10 ;  /* 0x0000000416047825 */ /* 0x010fc800078e020a */
[----:B--2---:R-:W-:-:S06]  /*0200*/  IMAD.WIDE R18, R19, 0x4, R8 ;  /* 0x0000000413127825 */ /* 0x004fcc00078e0208 */
[----:B------:R1:W2:Y:S04]  /*0210*/  @!P1 LDG.E.128 R12, desc[UR4][R18.64] ;  /* 0x00000004120c9981 */ /* 0x0002a8000c1e1d00 */
[----:B------:R-:W3:Y:S04]  /*0220*/  @!P1 LDG.E.EL R7, desc[UR4][R4.64] ;  /* 0x0000000404079981 */ /* 0x000ee8000c2e1900 */
[----:B------:R-:W4:Y:S01]  /*0230*/  @!P1 LDG.E.EL R6, desc[UR4][R4.64] ;  /* 0x0000000404069981 */ /* 0x000f22000c2e1900 */
[----:B------:R-:W-:-:S03]  /*0240*/  VIADD R17, R0, 0x200 ;  /* 0x0000020000117836 */ /* 0x000fc60000000000 */
[----:B------:R-:W5:Y:S01]  /*0250*/  @!P1 LDG.E.EL R20, desc[UR4][R4.64] ;  /* 0x0000000404149981 */ /* 0x000f62000c2e1900 */
[----:B-1----:R-:W-:Y:S01]  /*0260*/  LOP3.LUT R19, R2, 0xfffffc00, RZ, 0xc0, !PT ;  /* 0xfffffc0002137812 */ /* 0x002fe200078ec0ff */
[----:B------:R-:W-:Y:S01]  /*0270*/  IMAD.HI R24, R17, 0x2aaaaaab, RZ ;  /* 0x2aaaaaab11187827 */ /* 0x000fe200078e02ff */
[----:B------:R-:W-:-:S03]  /*0280*/  LEA.HI R16, R16, R17, RZ, 0xa ;  /* 0x0000001110107211 */ /* 0x000fc600078f50ff */
[----:B------:R-:W-:Y:S01]  /*0290*/  IMAD.IADD R18, R0, 0x1, -R19 ;  /* 0x0000000100127824 */ /* 0x000fe200078e0a13 */
[----:B------:R-:W-:Y:S02]  /*02a0*/  SHF.R.S32.HI R28, RZ, 0xa, R16 ;  /* 0x0000000aff1c7819 */ /* 0x000fe40000011410 */
[----:B------:R-:W-:Y:S01]  /*02b0*/  LOP3.LUT R16, R16, 0xfffffc00, RZ, 0xc0, !PT ;  /* 0xfffffc0010107812 */ /* 0x000fe200078ec0ff */
[----:B------:R-:W-:Y:S01]  /*02c0*/  IMAD R3, R3, 0x8000, R18 ;  /* 0x0000800003037824 */ /* 0x000fe200078e0212 */
[----:B------:R-:W-:Y:S01]  /*02d0*/  SHF.R.U32.HI R23, RZ, 0x1f, R24 ;  /* 0x0000001fff177819 */ /* 0x000fe20000011618 */
[----:B------:R-:W-:-:S03]  /*02e0*/  IMAD.HI R21, R28, 0x2aaaaaab, RZ ;  /* 0x2aaaaaab1c157827 */ /* 0x000fc600078e02ff */
[----:B------:R-:W-:Y:S01]  /*02f0*/  LEA.HI.SX32 R24, R24, R23, 0x12 ;  /* 0x0000001718187211 */ /* 0x000fe200078f92ff */
[----:B------:R-:W-:Y:S01]  /*0300*/  IMAD.IADD R19, R17, 0x1, -R16 ;  /* 0x0000000111137824 */ /* 0x000fe200078e0a10 */
[----:B------:R-:W-:Y:S01]  /*0310*/  SHF.R.U32.HI R2, RZ, 0x1f, R21 ;  /* 0x0000001fff027819 */ /* 0x000fe20000011615 */
[----:B------:R-:W-:Y:S01]  /*0320*/  IMAD.SHL.U32 R16, R22, 0x400, RZ ;  /* 0x0000040016107824 */ /* 0x000fe200078e00ff */
[----:B------:R-:W-:Y:S01]  /*0330*/  SHF.R.S32.HI R23, RZ, 0x1f, R3 ;  /* 0x0000001fff177819 */ /* 0x000fe20000011403 */
[----:B------:R-:W-:Y:S01]  /*0340*/  IMAD R17, R24, -0x18000, R17 ;  /* 0xfffe800018117824 */ /* 0x000fe200078e0211 */
[----:B------:R-:W-:Y:S02]  /*0350*/  LEA.HI R21, R21, R2, RZ, 0x1c ;  /* 0x0000000215157211 */ /* 0x000fe400078fe0ff */
[----:B------:R-:W-:Y:S01]  /*0360*/  LOP3.LUT R2, R22, 0xffffffe0, RZ, 0xc0, !PT ;  /* 0xffffffe016027812 */ /* 0x000fe200078ec0ff */
[----:B------:R-:W-:Y:S01]  /*0370*/  IMAD R17, R24, 0x8000, R17 ;  /* 0x0000800018117824 */ /* 0x000fe200078e0211 */
[----:B------:R-:W-:Y:S01]  /*0380*/  IADD3 R3, P2, R16, R3, RZ ;  /* 0x0000000310037210 */ /* 0x000fe20007f5e0ff */
[----:B------:R-:W-:Y:S01]  /*0390*/  IMAD R28, R21, -0x60, R28 ;  /* 0xffffffa0151c7824 */ /* 0x000fe200078e021c */
[----:B------:R-:W-:Y:S01]  /*03a0*/  ISETP.NE.AND P6, PT, R2, 0x20, PT ;  /* 0x000000200200780c */ /* 0x000fe20003fc5270 */
[----:B------:R-:W-:Y:S01]  /*03b0*/  IMAD.MOV.U32 R21, RZ, RZ, RZ ;  /* 0x000000ffff157224 */ /* 0x000fe200078e00ff */
[----:B------:R-:W-:Y:S01]  /*03c0*/  LEA.HI.X.SX32 R16, R16, R23, 0x1, P2 ;  /* 0x0000001710107211 */ /* 0x000fe200010f0eff */
[----:B------:R-:W-:Y:S01]  /*03d0*/  IMAD.WIDE R8, R17, 0x4, R8 ;  /* 0x0000000411087825 */ /* 0x000fe200078e0208 */
[----:B------:R-:W-:-:S03]  /*03e0*/  ISETP.GE.AND P0, PT, R28, 0x20, PT ;  /* 0x000000201c00780c */ /* 0x000fc60003f06270 */
[----:B------:R-:W-:Y:S01]  /*03f0*/  IMAD.MOV.U32 R2, RZ, RZ, RZ ;  /* 0x000000ffff027224 */ /* 0x000fe200078e00ff */
[----:B------:R1:W5:Y:S01]  /*0400*/  @!P1 LDG.E.EL R21, desc[UR4][R4.64] ;  /* 0x0000000404159981 */ /* 0x000362000c2e1900 */
[----:B------:R-:W-:-:S04]  /*0410*/  IMAD.WIDE R10, R28, 0x4, R10 ;  /* 0x000000041c0a7825 */ /* 0x000fc800078e020a */
[----:B------:R-:W-:Y:S02]  /*0420*/  IMAD.SHL.U32 R23, R3, 0x4, RZ ;  /* 0x0000000403177824 */ /* 0x000fe400078e00ff */
[----:B------:R-:W-:Y:S02]  /*0430*/  IMAD R24, R24, 0x8000, R19 ;  /* 0x0000800018187824 */ /* 0x000fe400078e0213 */
[----:B------:R-:W5:Y:S04]  /*0440*/  @!P0 LDG.E.EL R27, desc[UR4][R10.64] ;  /* 0x000000040a1b8981 */ /* 0x000f68000c2e1900 */
[----:B------:R-:W5:Y:S04]  /*0450*/  @!P0 LDG.E.EL R26, desc[UR4][R10.64] ;  /* 0x000000040a1a8981 */ /* 0x000f68000c2e1900 */
[----:B------:R-:W5:Y:S04]  /*0460*/  @!P0 LDG.E.EL R25, desc[UR4][R10.64] ;  /* 0x000000040a198981 */ /* 0x000f68000c2e1900 */
[----:B------:R1:W5:Y:S02]  /*0470*/  @!P0 LDG.E.EL R2, desc[UR4][R10.64] ;  /* 0x000000040a028981 */ /* 0x000364000c2e1900 */
[----:B-1----:R-:W-:-:S02]  /*0480*/  CS2R R4, SRZ ;  /* 0x0000000000047805 */ /* 0x002fc4000001ff00 */
[----:B------:R-:W-:Y:S02]  /*0490*/  ISETP.GE.AND P3, PT, R22, 0x40, PT ;  /* 0x000000401600780c */ /* 0x000fe40003f66270 */
[----:B------:R-:W-:Y:S02]  /*04a0*/  IADD3 R10, P2, R23, UR6, RZ ;  /* 0x00000006170a7c10 */ /* 0x000fe4000ff5e0ff */
[----:B--2---:R-:W-:Y:S02]  /*04b0*/  SEL R12, R12, RZ, !P1 ;  /* 0x000000ff0c0c7207 */ /* 0x004fe40004800000 */
[----:B------:R-:W-:Y:S02]  /*04c0*/  SEL R17, R13, RZ, !P1 ;  /* 0x000000ff0d117207 */ /* 0x000fe40004800000 */
[----:B---3--:R-:W-:Y:S02]  /*04d0*/  SEL R7, R7, RZ, !P1 ;  /* 0x000000ff07077207 */ /* 0x008fe40004800000 */
[----:B------:R-:W-:-:S02]  /*04e0*/  SHF.L.U64.HI R13, R3, 0x2, R16 ;  /* 0x00000002030d7819 */ /* 0x000fc40000010210 */
[----:B----4-:R-:W-:Y:S01]  /*04f0*/  SEL R18, R6, RZ, !P1 ;  /* 0x000000ff06127207 */ /* 0x010fe20004800000 */
[----:B------:R-:W-:Y:S01]  /*0500*/  FADD R12, R12, R7 ;  /* 0x000000070c0c7221 */ /* 0x000fe20000000000 */
[----:B------:R-:W-:Y:S02]  /*0510*/  IADD3.X R11, R13, UR7, RZ, P2, !PT ;  /* 0x000000070d0b7c10 */ /* 0x000fe400097fe4ff */
[----:B------:R-:W-:Y:S02]  /*0520*/  CS2R R6, SRZ ;  /* 0x0000000000067805 */ /* 0x000fe4000001ff00 */
[----:B------:R-:W-:Y:S01]  /*0530*/  ISETP.GT.AND P2, PT, R22, 0x3f, PT ;  /* 0x0000003f1600780c */ /* 0x000fe20003f44270 */
[----:B------:R-:W-:Y:S01]  /*0540*/  FADD R3, R17, R18 ;  /* 0x0000001211037221 */ /* 0x000fe20000000000 */
[----:B------:R-:W-:Y:S02]  /*0550*/  CS2R R16, SRZ ;  /* 0x0000000000107805 */ /* 0x000fe4000001ff00 */
[----:B------:R-:W-:-:S02]  /*0560*/  CS2R R18, SRZ ;  /* 0x0000000000127805 */ /* 0x000fc4000001ff00 */
[----:B------:R-:W-:Y:S01]  /*0570*/  IADD3 R22, P4, R23, UR8, RZ ;  /* 0x0000000817167c10 */ /* 0x000fe2000ff9e0ff */
[----:B------:R1:W2:Y:S04]  /*0580*/  @!P0 LDG.E.128 R4, desc[UR4][R8.64] ;  /* 0x0000000408048981 */ /* 0x0002a8000c1e1d00 */
[----:B------:R3:W4:Y:S01]  /*0590*/  @!P6 LDG.E.128 R16, desc[UR4][R10.64+-0x20000] ;  /* 0xfe0000040a10e981 */ /* 0x000722000c1e1d00 */
[----:B------:R-:W-:Y:S02]  /*05a0*/  IADD3.X R23, R13, UR9, RZ, P4, !PT ;  /* 0x000000090d177c10 */ /* 0x000fe4000a7fe4ff */
[----:B-1----:R-:W-:Y:S02]  /*05b0*/  CS2R R8, SRZ ;  /* 0x0000000000087805 */ /* 0x002fe4000001ff00 */
[----:B---3--:R-:W-:-:S06]  /*05c0*/  CS2R R10, SRZ ;  /* 0x00000000000a7805 */ /* 0x008fcc000001ff00 */
[----:B------:R1:W3:Y:S01]  /*05d0*/  @P2 LDG.E.128 R8, desc[UR4][R22.64+-0x40000] ;  /* 0xfc00000416082981 */ /* 0x0002e2000c1e1d00 */
[----:B------:R-:W-:Y:S02]  /*05e0*/  SEL R14, R14, RZ, !P1 ;  /* 0x000000ff0e0e7207 */ /* 0x000fe40004800000 */
[----:B-----5:R-:W-:Y:S01]  /*05f0*/  SEL R29, R20, RZ, !P1 ;  /* 0x000000ff141d7207 */ /* 0x020fe20004800000 */
[----:B------:R-:W-:-:S04]  /*0600*/  IMAD.SHL.U32 R13, R28, 0x400, RZ ;  /* 0x000004001c0d7824 */ /* 0x000fc800078e00ff */
[----:B------:R-:W-:Y:S01]  /*0610*/  FADD R20, R14, R29 ;  /* 0x0000001d0e147221 */ /* 0x000fe20000000000 */
[----:B------:R-:W-:Y:S02]  /*0620*/  SHF.R.S32.HI R14, RZ, 0x1f, R24 ;  /* 0x0000001fff0e7819 */ /* 0x000fe40000011418 */
[----:B------:R-:W-:Y:S02]  /*0630*/  IADD3 R24, P4, R13, R24, RZ ;  /* 0x000000180d187210 */ /* 0x000fe40007f9e0ff */
[----:B------:R-:W-:Y:S02]  /*0640*/  SEL R15, R15, RZ, !P1 ;  /* 0x000000ff0f0f7207 */ /* 0x000fe40004800000 */
[----:B------:R-:W-:Y:S02]  /*0650*/  LEA.HI.X.SX32 R13, R13, R14, 0x1, P4 ;  /* 0x0000000e0d0d7211 */ /* 0x000fe400020f0eff */
[----:B------:R-:W-:Y:S02]  /*0660*/  SEL R30, R21, RZ, !P1 ;  /* 0x000000ff151e7207 */ /* 0x000fe40004800000 */
[C---:B------:R-:W-:Y:S01]  /*0670*/  SHF.L.U64.HI R14, R24.reuse, 0x2, R13 ;  /* 0x00000002180e7819 */ /* 0x040fe2000001020d */
[----:B------:R-:W-:-:S02]  /*0680*/  IMAD.SHL.U32 R24, R24, 0x4, RZ ;  /* 0x0000000418187824 */ /* 0x000fc400078e00ff */
[----:B------:R-:W-:Y:S01]  /*0690*/  FADD R21, R15, R30 ;  /* 0x0000001e0f157221 */ /* 0x000fe20000000000 */
[C---:B------:R-:W-:Y:S02]  /*06a0*/  LOP3.LUT R15, R28.reuse, 0xffffffe0, RZ, 0xc0, !PT ;  /* 0xffffffe01c0f7812 */ /* 0x040fe400078ec0ff */
[----:B------:R-:W-:Y:S02]  /*06b0*/  IADD3 R32, P4, R24, UR6, RZ ;  /* 0x0000000618207c10 */ /* 0x000fe4000ff9e0ff */
[----:B------:R-:W-:Y:S02]  /*06c0*/  IADD3 R30, P5, R24, UR8, RZ ;  /* 0x00000008181e7c10 */ /* 0x000fe4000ffbe0ff */
[----:B------:R-:W-:Y:S02]  /*06d0*/  IADD3.X R33, R14, UR7, RZ, P4, !PT ;  /* 0x000000070e217c10 */ /* 0x000fe4000a7fe4ff */
[----:B------:R-:W-:Y:S02]  /*06e0*/  ISETP.GT.AND P4, PT, R28, 0x3f, PT ;  /* 0x0000003f1c00780c */ /* 0x000fe40003f84270 */
[----:B------:R-:W-:-:S02]  /*06f0*/  IADD3.X R31, R14, UR9, RZ, P5, !PT ;  /* 0x000000090e1f7c10 */ /* 0x000fc4000affe4ff */
[----:B----4-:R-:W-:Y:S02]  /*0700*/  SEL R13, R16, RZ, !P6 ;  /* 0x000000ff100d7207 */ /* 0x010fe40007000000 */
[----:B-1----:R-:W-:Y:S02]  /*0710*/  SEL R22, R17, RZ, !P6 ;  /* 0x000000ff11167207 */ /* 0x002fe40007000000 */
[----:B------:R-:W-:Y:S02]  /*0720*/  SEL R23, R18, RZ, !P6 ;  /* 0x000000ff12177207 */ /* 0x000fe40007000000 */
[----:B------:R-:W-:Y:S02]  /*0730*/  SEL R24, R19, RZ, !P6 ;  /* 0x000000ff13187207 */ /* 0x000fe40007000000 */
[----:B------:R-:W-:Y:S02]  /*0740*/  ISETP.NE.AND P6, PT, R15, 0x20, PT ;  /* 0x000000200f00780c */ /* 0x000fe40003fc5270 */
[----:B------:R-:W-:-:S02]  /*0750*/  CS2R R14, SRZ ;  /* 0x00000000000e7805 */ /* 0x000fc4000001ff00 */
[----:B------:R-:W-:Y:S02]  /*0760*/  CS2R R16, SRZ ;  /* 0x0000000000107805 */ /* 0x000fe4000001ff00 */
[----:B---3--:R-:W-:Y:S02]  /*0770*/  SEL R8, R8, RZ, P2 ;  /* 0x000000ff08087207 */ /* 0x008fe40001000000 */
[----:B------:R-:W-:Y:S02]  /*0780*/  @!P3 SEL R8, R12, R13, !P1 ;  /* 0x0000000d0c08b207 */ /* 0x000fe40004800000 */
[----:B------:R-:W-:Y:S02]  /*0790*/  CS2R R12, SRZ ;  /* 0x00000000000c7805 */ /* 0x000fe4000001ff00 */
[----:B------:R-:W-:-:S04]  /*07a0*/  CS2R R18, SRZ ;  /* 0x0000000000127805 */ /* 0x000fc8000001ff00 */
[----:B------:R-:W3:Y:S04]  /*07b0*/  @!P6 LDG.E.128 R12, desc[UR4][R32.64+-0x20000] ;  /* 0xfe000004200ce981 */ /* 0x000ee8000c1e1d00 */
[----:B------:R-:W4:Y:S01]  /*07c0*/  @P4 LDG.E.128 R16, desc[UR4][R30.64+-0x40000] ;  /* 0xfc0000041e104981 */ /* 0x000f22000c1e1d00 */
[----:B--2---:R-:W-:Y:S02]  /*07d0*/  SEL R4, R4, RZ, !P0 ;  /* 0x000000ff04047207 */ /* 0x004fe40004000000 */
[----:B------:R-:W-:Y:S02]  /*07e0*/  SEL R5, R5, RZ, !P0 ;  /* 0x000000ff05057207 */ /* 0x000fe40004000000 */
[----:B------:R-:W-:Y:S02]  /*07f0*/  SEL R27, R27, RZ, !P0 ;  /* 0x000000ff1b1b7207 */ /* 0x000fe40004000000 */
[----:B------:R-:W-:-:S03]  /*0800*/  SEL R26, R26, RZ, !P0 ;  /* 0x000000ff1a1a7207 */ /* 0x000fc60004000000 */
[----:B------:R-:W-:Y:S02]  /*0810*/  FADD R4, R4, R27 ;  /* 0x0000001b04047221 */ /* 0x000fe40000000000 */
[----:B------:R-:W-:Y:S02]  /*0820*/  FADD R5, R5, R26 ;  /* 0x0000001a05057221 */ /* 0x000fe40000000000 */
[----:B------:R-:W1:Y:S01]  /*0830*/  LDC.64 R26, c[0x0][0x230] ;  /* 0x00008c00ff1a7b82 */ /* 0x000e620000000a00 */
[----:B------:R-:W-:Y:S02]  /*0840*/  ISETP.GE.AND P5, PT, R28, 0x40, PT ;  /* 0x000000401c00780c */ /* 0x000fe40003fa6270 */
[----:B------:R-:W-:Y:S02]  /*0850*/  SEL R6, R6, RZ, !P0 ;  /* 0x000000ff06067207 */ /* 0x000fe40004000000 */
[----:B------:R-:W-:Y:S02]  /*0860*/  SEL R25, R25, RZ, !P0 ;  /* 0x000000ff19197207 */ /* 0x000fe40004000000 */
[----:B------:R-:W-:-:S02]  /*0870*/  SEL R7, R7, RZ, !P0 ;  /* 0x000000ff07077207 */ /* 0x000fc40004000000 */
[----:B------:R-:W-:Y:S01]  /*0880*/  SEL R2, R2, RZ, !P0 ;  /* 0x000000ff02027207 */ /* 0x000fe20004000000 */
[----:B------:R-:W-:-:S04]  /*0890*/  FADD R6, R6, R25 ;  /* 0x0000001906067221 */ /* 0x000fc80000000000 */
[----:B------:R-:W-:Y:S01]  /*08a0*/  FADD R2, R7, R2 ;  /* 0x0000000207027221 */ /* 0x000fe20000000000 */
[----:B------:R-:W-:Y:S02]  /*08b0*/  SEL R9, R9, RZ, P2 ;  /* 0x000000ff09097207 */ /* 0x000fe40001000000 */
[----:B------:R-:W-:Y:S02]  /*08c0*/  SEL R10, R10, RZ, P2 ;  /* 0x000000ff0a0a7207 */ /* 0x000fe40001000000 */
[----:B------:R-:W-:Y:S01]  /*08d0*/  SEL R11, R11, RZ, P2 ;  /* 0x000000ff0b0b7207 */ /* 0x000fe20001000000 */
[----:B-1----:R-:W-:Y:S01]  /*08e0*/  IMAD.WIDE R26, R0, 0x4, R26 ;  /* 0x00000004001a7825 */ /* 0x002fe200078e021a */
[----:B------:R-:W-:Y:S02]  /*08f0*/  @!P3 SEL R9, R3, R22, !P1 ;  /* 0x000000160309b207 */ /* 0x000fe40004800000 */
[----:B------:R-:W-:Y:S02]  /*0900*/  @!P3 SEL R10, R20, R23, !P1 ;  /* 0x00000017140ab207 */ /* 0x000fe40004800000 */
[----:B------:R-:W-:-:S05]  /*0910*/  @!P3 SEL R11, R21, R24, !P1 ;  /* 0x00000018150bb207 */ /* 0x000fca0004800000 */
[----:B------:R-:W-:Y:S01]  /*0920*/  STG.E.128 desc[UR4][R26.64], R8 ;  /* 0x000000081a007986 */ /* 0x000fe2000c101d04 */
[----:B---3--:R-:W-:Y:S02]  /*0930*/  SEL R0, R13, RZ, !P6 ;  /* 0x000000ff0d007207 */ /* 0x008fe40007000000 */
[----:B------:R-:W-:Y:S02]  /*0940*/  SEL R7, R12, RZ, !P6 ;  /* 0x000000ff0c077207 */ /* 0x000fe40007000000 */
[----:B------:R-:W-:Y:S02]  /*0950*/  SEL R13, R14, RZ, !P6 ;  /* 0x000000ff0e0d7207 */ /* 0x000fe40007000000 */
[----:B------:R-:W-:Y:S02]  /*0960*/  SEL R15, R15, RZ, !P6 ;  /* 0x000000ff0f0f7207 */ /* 0x000fe40007000000 */
[----:B----4-:R-:W-:Y:S02]  /*0970*/  SEL R16, R16, RZ, P4 ;  /* 0x000000ff10107207 */ /* 0x010fe40002000000 */
[----:B------:R-:W-:-:S02]  /*0980*/  SEL R17, R17, RZ, P4 ;  /* 0x000000ff11117207 */ /* 0x000fc40002000000 */
[----:B------:R-:W-:Y:S02]  /*0990*/  SEL R18, R18, RZ, P4 ;  /* 0x000000ff12127207 */ /* 0x000fe40002000000 */
[----:B------:R-:W-:Y:S02]  /*09a0*/  SEL R19, R19, RZ, P4 ;  /* 0x000000ff13137207 */ /* 0x000fe40002000000 */
[----:B------:R-:W-:Y:S02]  /*09b0*/  @!P5 SEL R16, R4, R7, !P0 ;  /* 0x000000070410d207 */ /* 0x000fe40004000000 */
[----:B------:R-:W-:Y:S02]  /*09c0*/  @!P5 SEL R17, R5, R0, !P0 ;  /* 0x000000000511d207 */ /* 0x000fe40004000000 */
[----:B------:R-:W-:Y:S02]  /*09d0*/  @!P5 SEL R18, R6, R13, !P0 ;  /* 0x0000000d0612d207 */ /* 0x000fe40004000000 */
[----:B------:R-:W-:-:S05]  /*09e0*/  @!P5 SEL R19, R2, R15, !P0 ;  /* 0x0000000f0213d207 */ /* 0x000fca0004000000 */
[----:B------:R-:W-:Y:S01]  /*09f0*/  STG.E.128 desc[UR4][R26.64+0x800], R16 ;  /* 0x000800101a007986 */ /* 0x000fe2000c101d04 */
[----:B------:R-:W-:Y:S05]  /*0a00*/  EXIT ;  /* 0x000000000000794d */ /* 0x000fea0003800000 */
.L_x_0:
[----:B------:R-:W-:-:S00]  /*0a10*/  BRA `(.L_x_0) ;  /* 0xfffffffc00fc7947 */ /* 0x000fc0000383ffff */
[----:B------:R-:W-:-:S00]  /*0a20*/  NOP ;  /* 0x0000000000007918 */ /* 0x000fc00000000000 */
        /* <DEDUP_REMOVED lines=13> */
.L_x_1:


//--------------------- .nv.constant0.triton_poi_fused_cat_20 --------------------------
	.section	.nv.constant0.triton_poi_fused_cat_20,"a",@progbits
	.sectionflags	@""
	.align	4
.nv.constant0.triton_poi_fused_cat_20:
	.zero		572
